	.headerflags	@"EF_CUDA_TEXMODE_UNIFIED EF_CUDA_64BIT_ADDRESS EF_CUDA_ACCELERATORS EF_CUDA_SM90 EF_CUDA_VIRTUAL_SM(EF_CUDA_SM90)"
	.elftype	@"ET_EXEC"


//--------------------- .nv.info                  --------------------------
	.section	.nv.info,"",@"SHT_CUDA_INFO"
	.align	4


	//----- nvinfo : EIATTR_REGCOUNT
	.align		4
        /*0000*/ 	.byte	0x04, 0x2f
        /*0002*/ 	.short	(.L_3 - .L_2)
	.align		4
.L_2:
        /*0004*/ 	.word	index@(triton_poi_fused__native_batch_norm_legit_no_training_add_relu_13)
        /*0008*/ 	.word	0x00000020


	//----- nvinfo : EIATTR_MIN_STACK_SIZE
	.align		4
.L_3:
        /*000c*/ 	.byte	0x04, 0x12
        /*000e*/ 	.short	(.L_5 - .L_4)
	.align		4
.L_4:
        /*0010*/ 	.word	index@(triton_poi_fused__native_batch_norm_legit_no_training_add_relu_13)
        /*0014*/ 	.word	0x00000000


	//----- nvinfo : EIATTR_FRAME_SIZE
	.align		4
.L_5:
        /*0018*/ 	.byte	0x04, 0x11
        /*001a*/ 	.short	(.L_7 - .L_6)
	.align		4
.L_6:
        /*001c*/ 	.word	index@(triton_poi_fused__native_batch_norm_legit_no_training_add_relu_13)
        /*0020*/ 	.word	0x00000000


	//----- nvinfo : EIATTR_MIN_STACK_SIZE
	.align		4
.L_7:
        /*0024*/ 	.byte	0x04, 0x12
        /*0026*/ 	.short	(.L_9 - .L_8)
	.align		4
.L_8:
        /*0028*/ 	.word	index@(triton_poi_fused__native_batch_norm_legit_no_training_add_relu_13)
        /*002c*/ 	.word	0x00000000
.L_9:


//--------------------- .nv.info.triton_poi_fused__native_batch_norm_legit_no_training_add_relu_13 --------------------------
	.section	.nv.info.triton_poi_fused__native_batch_norm_legit_no_training_add_relu_13,"",@"SHT_CUDA_INFO"
	.sectionflags	@""
	.align	4


	//----- nvinfo : EIATTR_CUDA_API_VERSION
	.align		4
        /*0000*/ 	.byte	0x04, 0x37
        /*0002*/ 	.short	(.L_11 - .L_10)
.L_10:
        /*0004*/ 	.word	0x0000007c


	//----- nvinfo : EIATTR_KPARAM_INFO
	.align		4
.L_11:
        /*0008*/ 	.byte	0x04, 0x17
        /*000a*/ 	.short	(.L_13 - .L_12)
.L_12:
        /*000c*/ 	.word	0x00000000
        /*0010*/ 	.short	0x0008
        /*0012*/ 	.short	0x003c
        /*0014*/ 	.byte	0x00, 0xf0, 0x11, 0x00


	//----- nvinfo : EIATTR_KPARAM_INFO
	.align		4
.L_13:
        /*0018*/ 	.byte	0x04, 0x17
        /*001a*/ 	.short	(.L_15 - .L_14)
.L_14:
        /*001c*/ 	.word	0x00000000
        /*0020*/ 	.short	0x0007
        /*0022*/ 	.short	0x0038
        /*0024*/ 	.byte	0x00, 0xf0, 0x11, 0x00


	//----- nvinfo : EIATTR_KPARAM_INFO
	.align		4
.L_15:
        /*0028*/ 	.byte	0x04, 0x17
        /*002a*/ 	.short	(.L_17 - .L_16)
.L_16:
        /*002c*/ 	.word	0x00000000
        /*0030*/ 	.short	0x0006
        /*0032*/ 	.short	0x0030
        /*0034*/ 	.byte	0x00, 0xf4, 0x21, 0x00


	//----- nvinfo : EIATTR_KPARAM_INFO
	.align		4
.L_17:
        /*0038*/ 	.byte	0x04, 0x17
        /*003a*/ 	.short	(.L_19 - .L_18)
.L_18:
        /*003c*/ 	.word	0x00000000
        /*0040*/ 	.short	0x0005
        /*0042*/ 	.short	0x0028
        /*0044*/ 	.byte	0x00, 0xf4, 0x21, 0x00


	//----- nvinfo : EIATTR_KPARAM_INFO
	.align		4
.L_19:
        /*0048*/ 	.byte	0x04, 0x17
        /*004a*/ 	.short	(.L_21 - .L_20)
.L_20:
        /*004c*/ 	.word	0x00000000
        /*0050*/ 	.short	0x0004
        /*0052*/ 	.short	0x0020
        /*0054*/ 	.byte	0x00, 0xf4, 0x21, 0x00


	//----- nvinfo : EIATTR_KPARAM_INFO
	.align		4
.L_21:
        /*0058*/ 	.byte	0x04, 0x17
        /*005a*/ 	.short	(.L_23 - .L_22)
.L_22:
        /*005c*/ 	.word	0x00000000
        /*0060*/ 	.short	0x0003
        /*0062*/ 	.short	0x0018
        /*0064*/ 	.byte	0x00, 0xf4, 0x21, 0x00


	//----- nvinfo : EIATTR_KPARAM_INFO
	.align		4
.L_23:
        /*0068*/ 	.byte	0x04, 0x17
        /*006a*/ 	.short	(.L_25 - .L_24)
.L_24:
        /*006c*/ 	.word	0x00000000
        /*0070*/ 	.short	0x0002
        /*0072*/ 	.short	0x0010
        /*0074*/ 	.byte	0x00, 0xf4, 0x21, 0x00


	//----- nvinfo : EIATTR_KPARAM_INFO
	.align		4
.L_25:
        /*0078*/ 	.byte	0x04, 0x17
        /*007a*/ 	.short	(.L_27 - .L_26)
.L_26:
        /*007c*/ 	.word	0x00000000
        /*0080*/ 	.short	0x0001
        /*0082*/ 	.short	0x0008
        /*0084*/ 	.byte	0x00, 0xf4, 0x21, 0x00


	//----- nvinfo : EIATTR_KPARAM_INFO
	.align		4
.L_27:
        /*0088*/ 	.byte	0x04, 0x17
        /*008a*/ 	.short	(.L_29 - .L_28)
.L_28:
        /*008c*/ 	.word	0x00000000
        /*0090*/ 	.short	0x0000
        /*0092*/ 	.short	0x0000
        /*0094*/ 	.byte	0x00, 0xf4, 0x21, 0x00


	//----- nvinfo : EIATTR_SPARSE_MMA_MASK
	.align		4
.L_29:
        /*0098*/ 	.byte	0x03, 0x50
        /*009a*/ 	.short	0x0000


	//----- nvinfo : EIATTR_MAXREG_COUNT
	.align		4
        /*009c*/ 	.byte	0x03, 0x1b
        /*009e*/ 	.short	0x00ff


	//----- nvinfo : EIATTR_EXIT_INSTR_OFFSETS
	.align		4
        /*00a0*/ 	.byte	0x04, 0x1c
        /*00a2*/ 	.short	(.L_31 - .L_30)


	//   ....[0]....
.L_30:
        /*00a4*/ 	.word	0x00000c50


	//   ....[1]....
        /*00a8*/ 	.word	0x00000ca0


	//----- nvinfo : EIATTR_REQNTID
	.align		4
.L_31:
        /*00ac*/ 	.byte	0x04, 0x10
        /*00ae*/ 	.short	(.L_33 - .L_32)
.L_32:
        /*00b0*/ 	.word	0x00000080
        /*00b4*/ 	.word	0x00000001
        /*00b8*/ 	.word	0x00000001


	//----- nvinfo : EIATTR_CBANK_PARAM_SIZE
	.align		4
.L_33:
        /*00bc*/ 	.byte	0x03, 0x19
        /*00be*/ 	.short	0x0040


	//----- nvinfo : EIATTR_PARAM_CBANK
	.align		4
        /*00c0*/ 	.byte	0x04, 0x0a
        /*00c2*/ 	.short	(.L_35 - .L_34)
	.align		4
.L_34:
        /*00c4*/ 	.word	index@(.nv.constant0.triton_poi_fused__native_batch_norm_legit_no_training_add_relu_13)
        /*00c8*/ 	.short	0x0210
        /*00ca*/ 	.short	0x0040


	//----- nvinfo : EIATTR_SW_WAR
	.align		4
.L_35:
        /*00cc*/ 	.byte	0x04, 0x36
        /*00ce*/ 	.short	(.L_37 - .L_36)
.L_36:
        /*00d0*/ 	.word	0x00000008
.L_37:


//--------------------- .nv.callgraph             --------------------------
	.section	.nv.callgraph,"",@"SHT_CUDA_CALLGRAPH"
	.align	4
	.sectionentsize	8
	.align		4
        /*0000*/ 	.word	0x00000000
	.align		4
        /*0004*/ 	.word	0xffffffff
	.align		4
        /*0008*/ 	.word	0x00000000
	.align		4
        /*000c*/ 	.word	0xfffffffe
	.align		4
        /*0010*/ 	.word	0x00000000
	.align		4
        /*0014*/ 	.word	0xfffffffd
	.align		4
        /*0018*/ 	.word	0x00000000
	.align		4
        /*001c*/ 	.word	0xfffffffc


//--------------------- .nv.constant4             --------------------------
	.section	.nv.constant4,"a",@progbits
	.align	8
	.align		8
.nv.constant4:
        /*0000*/ 	.dword	_$_str
	.align		8
        /*0008*/ 	.dword	_$_str_$_2


//--------------------- .text.triton_poi_fused__native_batch_norm_legit_no_training_add_relu_13 --------------------------
	.section	.text.triton_poi_fused__native_batch_norm_legit_no_training_add_relu_13,"ax",@progbits
	.sectionflags	@"SHF_BARRIERS=1"
	.align	128
        .global         triton_poi_fused__native_batch_norm_legit_no_training_add_relu_13
        .type           triton_poi_fused__native_batch_norm_legit_no_training_add_relu_13,@function
        .size           triton_poi_fused__native_batch_norm_legit_no_training_add_relu_13,(.L_x_1 - triton_poi_fused__native_batch_norm_legit_no_training_add_relu_13)
        .other          triton_poi_fused__native_batch_norm_legit_no_training_add_relu_13,@"STO_CUDA_ENTRY STV_DEFAULT"
triton_poi_fused__native_batch_norm_legit_no_training_add_relu_13:
.text.triton_poi_fused__native_batch_norm_legit_no_training_add_relu_13:
[----:B------:R-:W0:Y:S01]  /*0000*/  LDC R1, c[0x0][0x28] ;  /* 0x00000a00ff017b82 */ /* 0x000e220000000800 */
[----:B------:R-:W1:Y:S07]  /*0010*/  S2R R3, SR_TID.X ;  /* 0x0000000000037919 */ /* 0x000e6e0000002100 */
[----:B------:R-:W2:Y:S01]  /*0020*/  LDC.64 R16, c[0x0][0x210] ;  /* 0x00008400ff107b82 */ /* 0x000ea20000000a00 */
[----:B------:R-:W-:Y:S01]  /*0030*/  CS2R R6, SRZ ;  /* 0x0000000000067805 */ /* 0x000fe2000001ff00 */
[----:B------:R-:W3:Y:S01]  /*0040*/  S2R R0, SR_CTAID.X ;  /* 0x0000000000007919 */ /* 0x000ee20000002500 */
[----:B------:R-:W4:Y:S05]  /*0050*/  S2R R2, SR_CTAID.Y ;  /* 0x0000000000027919 */ /* 0x000f2a0000002600 */
[----:B------:R-:W5:Y:S01]  /*0060*/  LDC.64 R26, c[0x0][0x220] ;  /* 0x00008800ff1a7b82 */ /* 0x000f620000000a00 */
[----:B------:R-:W-:-:S02]  /*0070*/  CS2R R8, SRZ ;  /* 0x0000000000087805 */ /* 0x000fc4000001ff00 */
[----:B------:R-:W-:Y:S01]  /*0080*/  CS2R R10, SRZ ;  /* 0x00000000000a7805 */ /* 0x000fe2000001ff00 */
[----:B------:R-:W-:-:S04]  /*0090*/  ULDC.64 UR6, c[0x0][0x208] ;  /* 0x0000820000067ab9 */ /* 0x000fc80000000a00 */
[----:B------:R-:W2:Y:S01]  /*00a0*/  LDC.64 R28, c[0x0][0x218] ;  /* 0x00008600ff1c7b82 */ /* 0x000ea20000000a00 */
[----:B-1----:R-:W-:Y:S01]  /*00b0*/  SHF.R.U32.HI R21, RZ, 0x3, R3 ;  /* 0x00000003ff157819 */ /* 0x002fe20000011603 */
[----:B------:R-:W-:Y:S02]  /*00c0*/  IMAD.SHL.U32 R3, R3, 0x4, RZ ;  /* 0x0000000403037824 */ /* 0x000fe400078e00ff */
[----:B---3--:R-:W-:Y:S01]  /*00d0*/  IMAD.SHL.U32 R0, R0, 0x20, RZ ;  /* 0x0000002000007824 */ /* 0x008fe200078e00ff */
[----:B------:R-:W-:Y:S01]  /*00e0*/  SGXT.U32 R21, R21, 0x4 ;  /* 0x000000041515781a */ /* 0x000fe20000000000 */
[----:B----4-:R-:W-:-:S03]  /*00f0*/  IMAD.SHL.U32 R20, R2, 0x20, RZ ;  /* 0x0000002002147824 */ /* 0x010fc600078e00ff */
[----:B------:R-:W-:Y:S02]  /*0100*/  LOP3.LUT R25, R0, 0x1c, R3, 0xf8, !PT ;  /* 0x0000001c00197812 */ /* 0x000fe400078ef803 */
[----:B------:R-:W-:Y:S02]  /*0110*/  LOP3.LUT R4, R20, R21, RZ, 0xfc, !PT ;  /* 0x0000001514047212 */ /* 0x000fe400078efcff */
[----:B------:R-:W-:Y:S02]  /*0120*/  LOP3.LUT R22, R20, 0x10, R21, 0xfe, !PT ;  /* 0x0000001014167812 */ /* 0x000fe400078efe15 */
[C---:B------:R-:W-:Y:S01]  /*0130*/  ISETP.GE.AND P0, PT, R25.reuse, 0x100, PT ;  /* 0x000001001900780c */ /* 0x040fe20003f06270 */
[----:B------:R-:W-:Y:S01]  /*0140*/  IMAD R23, R4, 0x100, R25 ;  /* 0x0000010004177824 */ /* 0x000fe200078e0219 */
[----:B------:R-:W-:Y:S02]  /*0150*/  LEA R22, R22, R25, 0x8 ;  /* 0x0000001916167211 */ /* 0x000fe400078e40ff */
[----:B------:R-:W-:Y:S01]  /*0160*/  CS2R R18, SRZ ;  /* 0x0000000000127805 */ /* 0x000fe2000001ff00 */
[----:B-----5:R-:W-:Y:S01]  /*0170*/  IMAD.WIDE R26, R25, 0x4, R26 ;  /* 0x00000004191a7825 */ /* 0x020fe200078e021a */
[----:B------:R-:W-:-:S03]  /*0180*/  CS2R R4, SRZ ;  /* 0x0000000000047805 */ /* 0x000fc6000001ff00 */
[----:B--2---:R-:W-:-:S04]  /*0190*/  IMAD.WIDE R14, R23, 0x4, R16 ;  /* 0x00000004170e7825 */ /* 0x004fc800078e0210 */
[----:B------:R-:W-:Y:S01]  /*01a0*/  IMAD.WIDE R16, R22, 0x4, R16 ;  /* 0x0000000416107825 */ /* 0x000fe200078e0210 */
[----:B------:R1:W2:Y:S01]  /*01b0*/  @!P0 LDG.E.EL.128 R4, desc[UR6][R14.64] ;  /* 0x000000060e048981 */ /* 0x0002a2000c2e1d00 */
[----:B------:R-:W-:Y:S02]  /*01c0*/  CS2R R12, SRZ ;  /* 0x00000000000c7805 */ /* 0x000fe4000001ff00 */
[----:B0-----:R-:W-:Y:S01]  /*01d0*/  IMAD.WIDE R28, R25, 0x4, R28 ;  /* 0x00000004191c7825 */ /* 0x001fe200078e021c */
[----:B------:R0:W3:Y:S01]  /*01e0*/  @!P0 LDG.E.EL.128 R8, desc[UR6][R16.64] ;  /* 0x0000000610088981 */ /* 0x0000e2000c2e1d00 */
[----:B-1----:R-:W-:Y:S02]  /*01f0*/  CS2R R14, SRZ ;  /* 0x00000000000e7805 */ /* 0x002fe4000001ff00 */
[----:B0-----:R-:W-:-:S04]  /*0200*/  CS2R R16, SRZ ;  /* 0x0000000000107805 */ /* 0x001fc8000001ff00 */
[----:B------:R-:W3:Y:S04]  /*0210*/  @!P0 LDG.E.EL.128 R12, desc[UR6][R28.64] ;  /* 0x000000061c0c8981 */ /* 0x000ee8000c2e1d00 */
[----:B------:R-:W4:Y:S02]  /*0220*/  @!P0 LDG.E.EL.128 R16, desc[UR6][R26.64] ;  /* 0x000000061a108981 */ /* 0x000f24000c2e1d00 */
[----:B----4-:R-:W-:Y:S01]  /*0230*/  FADD R17, R17, 9.9999997473787516356e-06 ;  /* 0x3727c5ac11117421 */ /* 0x010fe20000000000 */
[----:B------:R-:W-:-:S05]  /*0240*/  FADD R24, R16, 9.9999997473787516356e-06 ;  /* 0x3727c5ac10187421 */ /* 0x000fca0000000000 */
[----:B------:R-:W0:Y:S08]  /*0250*/  MUFU.SQRT R17, R17 ;  /* 0x0000001100117308 */ /* 0x000e300000002000 */
[----:B------:R-:W1:Y:S01]  /*0260*/  MUFU.SQRT R24, R24 ;  /* 0x0000001800187308 */ /* 0x000e620000002000 */
[----:B------:R-:W-:Y:S01]  /*0270*/  FADD R18, R18, 9.9999997473787516356e-06 ;  /* 0x3727c5ac12127421 */ /* 0x000fe20000000000 */
[----:B------:R-:W-:Y:S01]  /*0280*/  FADD R19, R19, 9.9999997473787516356e-06 ;  /* 0x3727c5ac13137421 */ /* 0x000fe20000000000 */
[----:B0-----:R-:W-:-:S05]  /*0290*/  FSETP.GT.AND P2, PT, R17, 8.50705917302346158658e+37, PT ;  /* 0x7e8000001100780b */ /* 0x001fca0003f44000 */
[----:B------:R-:W0:Y:S01]  /*02a0*/  MUFU.SQRT R16, R19 ;  /* 0x0000001300107308 */ /* 0x000e220000002000 */
[----:B------:R-:W-:Y:S02]  /*02b0*/  FSETP.GEU.AND P3, PT, R17, 1.175494350822287508e-38, PT ;  /* 0x008000001100780b */ /* 0x000fe40003f6e000 */
[----:B-1----:R-:W-:-:S05]  /*02c0*/  FSETP.GT.AND P6, PT, R24, 8.50705917302346158658e+37, PT ;  /* 0x7e8000001800780b */ /* 0x002fca0003fc4000 */
[----:B------:R-:W1:Y:S01]  /*02d0*/  MUFU.SQRT R18, R18 ;  /* 0x0000001200127308 */ /* 0x000e620000002000 */
[----:B------:R-:W-:Y:S01]  /*02e0*/  FSETP.GEU.AND P1, PT, R24, 1.175494350822287508e-38, PT ;  /* 0x008000001800780b */ /* 0x000fe20003f2e000 */
[C---:B---3--:R-:W-:Y:S01]  /*02f0*/  FADD R11, -R15.reuse, R11 ;  /* 0x0000000b0f0b7221 */ /* 0x048fe20000000100 */
[----:B--2---:R-:W-:Y:S01]  /*0300*/  FADD R7, -R15, R7 ;  /* 0x000000070f077221 */ /* 0x004fe20000000100 */
[----:B------:R-:W-:Y:S02]  /*0310*/  IMAD.MOV.U32 R15, RZ, RZ, 0x3e800000 ;  /* 0x3e800000ff0f7424 */ /* 0x000fe400078e00ff */
[----:B------:R-:W-:-:S03]  /*0320*/  @P2 FMUL R17, R17, 0.25 ;  /* 0x3e80000011112820 */ /* 0x000fc60000400000 */
[----:B------:R-:W-:Y:S01]  /*0330*/  FSEL R27, R15, 1, P6 ;  /* 0x3f8000000f1b7808 */ /* 0x000fe20003000000 */
[----:B------:R-:W-:Y:S01]  /*0340*/  @!P3 FMUL R17, R17, 16777216 ;  /* 0x4b8000001111b820 */ /* 0x000fe20000400000 */
[----:B------:R-:W-:Y:S01]  /*0350*/  @P6 FMUL R24, R24, 0.25 ;  /* 0x3e80000018186820 */ /* 0x000fe20000400000 */
[----:B0-----:R-:W-:Y:S02]  /*0360*/  FSETP.GT.AND P6, PT, R16, 8.50705917302346158658e+37, PT ;  /* 0x7e8000001000780b */ /* 0x001fe40003fc4000 */
[----:B------:R-:W-:Y:S01]  /*0370*/  @!P1 FMUL R27, R27, 16777216 ;  /* 0x4b8000001b1b9820 */ /* 0x000fe20000400000 */
[----:B-1----:R-:W-:Y:S01]  /*0380*/  FSETP.GT.AND P4, PT, R18, 8.50705917302346158658e+37, PT ;  /* 0x7e8000001200780b */ /* 0x002fe20003f84000 */
[----:B------:R-:W-:Y:S01]  /*0390*/  @!P1 FMUL R24, R24, 16777216 ;  /* 0x4b80000018189820 */ /* 0x000fe20000400000 */
[----:B------:R-:W-:Y:S01]  /*03a0*/  FSETP.GEU.AND P1, PT, R16, 1.175494350822287508e-38, PT ;  /* 0x008000001000780b */ /* 0x000fe20003f2e000 */
[----:B------:R-:W0:Y:S01]  /*03b0*/  MUFU.RCP R17, R17 ;  /* 0x0000001100117308 */ /* 0x000e220000001000 */
[----:B------:R-:W-:Y:S01]  /*03c0*/  FSETP.GEU.AND P5, PT, R18, 1.175494350822287508e-38, PT ;  /* 0x008000001200780b */ /* 0x000fe20003fae000 */
[C---:B------:R-:W-:Y:S01]  /*03d0*/  FADD R10, -R14.reuse, R10 ;  /* 0x0000000a0e0a7221 */ /* 0x040fe20000000100 */
[----:B------:R-:W-:-:S05]  /*03e0*/  FADD R6, -R14, R6 ;  /* 0x000000060e067221 */ /* 0x000fca0000000100 */
[----:B------:R-:W1:Y:S01]  /*03f0*/  MUFU.RCP R28, R24 ;  /* 0x00000018001c7308 */ /* 0x000e620000001000 */
[----:B------:R-:W-:Y:S01]  /*0400*/  @P6 FMUL R16, R16, 0.25 ;  /* 0x3e80000010106820 */ /* 0x000fe20000400000 */
[----:B------:R-:W-:Y:S01]  /*0410*/  FSEL R14, R15, 1, P2 ;  /* 0x3f8000000f0e7808 */ /* 0x000fe20001000000 */
[----:B------:R-:W-:Y:S02]  /*0420*/  @P4 FMUL R18, R18, 0.25 ;  /* 0x3e80000012124820 */ /* 0x000fe40000400000 */
[----:B------:R-:W-:Y:S02]  /*0430*/  @!P1 FMUL R16, R16, 16777216 ;  /* 0x4b80000010109820 */ /* 0x000fe40000400000 */
[----:B------:R-:W-:Y:S01]  /*0440*/  @!P3 FMUL R14, R14, 16777216 ;  /* 0x4b8000000e0eb820 */ /* 0x000fe20000400000 */
[----:B------:R-:W-:Y:S01]  /*0450*/  @!P5 FMUL R18, R18, 16777216 ;  /* 0x4b8000001212d820 */ /* 0x000fe20000400000 */
[----:B------:R-:W-:Y:S02]  /*0460*/  FADD R26, -R12, R4 ;  /* 0x000000040c1a7221 */ /* 0x000fe40000000100 */
[----:B------:R2:W-:Y:S01]  /*0470*/  MUFU.RCP R4, R16 ;  /* 0x0000001000047308 */ /* 0x0005e20000001000 */
[----:B0-----:R-:W-:Y:S01]  /*0480*/  FMUL R14, R17, R14 ;  /* 0x0000000e110e7220 */ /* 0x001fe20000400000 */
[----:B-1----:R-:W-:-:S02]  /*0490*/  FMUL R27, R28, R27 ;  /* 0x0000001b1c1b7220 */ /* 0x002fc40000400000 */
[----:B------:R-:W0:Y:S04]  /*04a0*/  LDC.64 R28, c[0x0][0x228] ;  /* 0x00008a00ff1c7b82 */ /* 0x000e280000000a00 */
[----:B------:R-:W1:Y:S04]  /*04b0*/  MUFU.RCP R18, R18 ;  /* 0x0000001200127308 */ /* 0x000e680000001000 */
[----:B--2---:R-:W2:Y:S01]  /*04c0*/  LDC.64 R16, c[0x0][0x230] ;  /* 0x00008c00ff107b82 */ /* 0x004ea20000000a00 */
[C---:B------:R-:W-:Y:S01]  /*04d0*/  FADD R9, -R13.reuse, R9 ;  /* 0x000000090d097221 */ /* 0x040fe20000000100 */
[----:B------:R-:W-:Y:S01]  /*04e0*/  FADD R5, -R13, R5 ;  /* 0x000000050d057221 */ /* 0x000fe20000000100 */
[----:B------:R-:W-:-:S02]  /*04f0*/  FSEL R13, R15, 1, P4 ;  /* 0x3f8000000f0d7808 */ /* 0x000fc40002000000 */
[----:B------:R-:W-:-:S03]  /*0500*/  FSEL R19, R15, 1, P6 ;  /* 0x3f8000000f137808 */ /* 0x000fc60003000000 */
[----:B------:R-:W-:Y:S02]  /*0510*/  @!P5 FMUL R13, R13, 16777216 ;  /* 0x4b8000000d0dd820 */ /* 0x000fe40000400000 */
[----:B------:R-:W-:Y:S02]  /*0520*/  @!P1 FMUL R19, R19, 16777216 ;  /* 0x4b80000013139820 */ /* 0x000fe40000400000 */
[----:B-1----:R-:W-:Y:S02]  /*0530*/  FMUL R15, R18, R13 ;  /* 0x0000000d120f7220 */ /* 0x002fe40000400000 */
[----:B------:R-:W-:Y:S01]  /*0540*/  FMUL R4, R4, R19 ;  /* 0x0000001304047220 */ /* 0x000fe20000400000 */
[----:B------:R-:W-:Y:S01]  /*0550*/  FADD R24, -R12, R8 ;  /* 0x000000080c187221 */ /* 0x000fe20000000100 */
[C---:B------:R-:W-:Y:S01]  /*0560*/  FMUL R12, R14.reuse, R5 ;  /* 0x000000050e0c7220 */ /* 0x040fe20000400000 */
[C---:B------:R-:W-:Y:S01]  /*0570*/  FMUL R13, R15.reuse, R6 ;  /* 0x000000060f0d7220 */ /* 0x040fe20000400000 */
[----:B------:R-:W-:Y:S01]  /*0580*/  FMUL R14, R14, R9 ;  /* 0x000000090e0e7220 */ /* 0x000fe20000400000 */
[----:B------:R-:W-:Y:S01]  /*0590*/  FMUL R15, R15, R10 ;  /* 0x0000000a0f0f7220 */ /* 0x000fe20000400000 */
[C---:B------:R-:W-:Y:S01]  /*05a0*/  FMUL R18, R4.reuse, R7 ;  /* 0x0000000704127220 */ /* 0x040fe20000400000 */
[----:B------:R-:W-:Y:S01]  /*05b0*/  FMUL R19, R4, R11 ;  /* 0x0000000b04137220 */ /* 0x000fe20000400000 */
[----:B------:R-:W-:-:S02]  /*05c0*/  CS2R R4, SRZ ;  /* 0x0000000000047805 */ /* 0x000fc4000001ff00 */
[----:B------:R-:W-:Y:S02]  /*05d0*/  CS2R R6, SRZ ;  /* 0x0000000000067805 */ /* 0x000fe4000001ff00 */
[----:B------:R-:W-:Y:S02]  /*05e0*/  CS2R R8, SRZ ;  /* 0x0000000000087805 */ /* 0x000fe4000001ff00 */
[----:B------:R-:W-:Y:S01]  /*05f0*/  CS2R R10, SRZ ;  /* 0x00000000000a7805 */ /* 0x000fe2000001ff00 */
[----:B0-----:R-:W-:-:S04]  /*0600*/  IMAD.WIDE R28, R25, 0x4, R28 ;  /* 0x00000004191c7825 */ /* 0x001fc800078e021c */
[----:B--2---:R-:W-:Y:S01]  /*0610*/  IMAD.WIDE R16, R25, 0x4, R16 ;  /* 0x0000000419107825 */ /* 0x004fe200078e0210 */
[----:B------:R-:W2:Y:S04]  /*0620*/  @!P0 LDG.E.EL.128 R4, desc[UR6][R28.64] ;  /* 0x000000061c048981 */ /* 0x000ea8000c2e1d00 */
[----:B------:R0:W2:Y:S02]  /*0630*/  @!P0 LDG.E.EL.128 R8, desc[UR6][R16.64] ;  /* 0x0000000610088981 */ /* 0x0000a4000c2e1d00 */
[----:B0-----:R-:W0:Y:S01]  /*0640*/  LDC.64 R16, c[0x0][0x238] ;  /* 0x00008e00ff107b82 */ /* 0x001e220000000a00 */
[-CC-:B--2---:R-:W-:Y:S01]  /*0650*/  FFMA R28, R19, R7.reuse, R11.reuse ;  /* 0x00000007131c7223 */ /* 0x184fe2000000000b */
[----:B------:R-:W-:Y:S01]  /*0660*/  FFMA R11, R18, R7, R11 ;  /* 0x00000007120b7223 */ /* 0x000fe2000000000b */
[-CC-:B------:R-:W-:Y:S01]  /*0670*/  FFMA R7, R15, R6.reuse, R10.reuse ;  /* 0x000000060f077223 */ /* 0x180fe2000000000a */
[----:B------:R-:W-:Y:S01]  /*0680*/  FFMA R25, R13, R6, R10 ;  /* 0x000000060d197223 */ /* 0x000fe2000000000a */
[-CC-:B------:R-:W-:Y:S01]  /*0690*/  FFMA R6, R14, R5.reuse, R9.reuse ;  /* 0x000000050e067223 */ /* 0x180fe20000000009 */
[----:B------:R-:W-:Y:S01]  /*06a0*/  FFMA R10, R12, R5, R9 ;  /* 0x000000050c0a7223 */ /* 0x000fe20000000009 */
[----:B------:R-:W-:-:S02]  /*06b0*/  CS2R R12, SRZ ;  /* 0x00000000000c7805 */ /* 0x000fc4000001ff00 */
[----:B------:R-:W-:Y:S01]  /*06c0*/  CS2R R14, SRZ ;  /* 0x00000000000e7805 */ /* 0x000fe2000001ff00 */
[----:B0-----:R-:W-:-:S05]  /*06d0*/  IMAD.WIDE R18, R23, 0x4, R16 ;  /* 0x0000000417127825 */ /* 0x001fca00078e0210 */
[----:B------:R0:W2:Y:S01]  /*06e0*/  @!P0 LDG.E.EL.128 R12, desc[UR6][R18.64] ;  /* 0x00000006120c8981 */ /* 0x0000a2000c2e1d00 */
[----:B------:R-:W-:Y:S01]  /*06f0*/  IMAD.WIDE R22, R22, 0x4, R16 ;  /* 0x0000000416167825 */ /* 0x000fe200078e0210 */
[----:B------:R-:W-:Y:S02]  /*0700*/  CS2R R16, SRZ ;  /* 0x0000000000107805 */ /* 0x000fe4000001ff00 */
[----:B0-----:R-:W-:-:S06]  /*0710*/  CS2R R18, SRZ ;  /* 0x0000000000127805 */ /* 0x001fcc000001ff00 */
[----:B------:R0:W3:Y:S01]  /*0720*/  @!P0 LDG.E.EL.128 R16, desc[UR6][R22.64] ;  /* 0x0000000616108981 */ /* 0x0000e2000c2e1d00 */
[----:B------:R-:W1:Y:S01]  /*0730*/  S2R R5, SR_TID.X ;  /* 0x0000000000057919 */ /* 0x000e620000002100 */
[----:B------:R-:W4:Y:S01]  /*0740*/  S2UR UR5, SR_CgaCtaId ;  /* 0x00000000000579c3 */ /* 0x000f220000008800 */
[----:B------:R-:W-:-:S04]  /*0750*/  FMUL R9, R27, R26 ;  /* 0x0000001a1b097220 */ /* 0x000fc80000400000 */
[----:B------:R-:W-:Y:S01]  /*0760*/  FFMA R9, R9, R4, R8 ;  /* 0x0000000409097223 */ /* 0x000fe20000000008 */
[----:B------:R-:W-:Y:S01]  /*0770*/  UMOV UR4, 0x400 ;  /* 0x0000040000047882 */ /* 0x000fe20000000000 */
[----:B------:R-:W-:-:S04]  /*0780*/  FMUL R27, R27, R24 ;  /* 0x000000181b1b7220 */ /* 0x000fc80000400000 */
[----:B------:R-:W-:Y:S01]  /*0790*/  FFMA R27, R27, R4, R8 ;  /* 0x000000041b1b7223 */ /* 0x000fe20000000008 */
[----:B----4-:R-:W-:Y:S01]  /*07a0*/  UPRMT UR4, UR5, 0x654, UR4 ;  /* 0x0000065405047896 */ /* 0x010fe20008000004 */
[----:B------:R-:W-:Y:S02]  /*07b0*/  LOP3.LUT R8, R3, 0x1fc, RZ, 0xc0, !PT ;  /* 0x000001fc03087812 */ /* 0x000fe400078ec0ff */
[----:B------:R-:W-:Y:S02]  /*07c0*/  LOP3.LUT R20, R20, 0x1c, R3, 0xf8, !PT ;  /* 0x0000001c14147812 */ /* 0x000fe400078ef803 */
[C---:B--2---:R-:W-:Y:S01]  /*07d0*/  FSETP.GEU.AND P3, PT, R9.reuse, -R12, PT ;  /* 0x8000000c0900720b */ /* 0x044fe20003f6e000 */
[----:B------:R-:W-:Y:S01]  /*07e0*/  FADD R12, R9, R12 ;  /* 0x0000000c090c7221 */ /* 0x000fe20000000000 */
[----:B-1----:R-:W-:Y:S01]  /*07f0*/  IMAD.SHL.U32 R9, R5, 0x80, RZ ;  /* 0x0000008005097824 */ /* 0x002fe200078e00ff */
[----:B------:R-:W-:-:S04]  /*0800*/  FSETP.GEU.AND P2, PT, R10, -R13, PT ;  /* 0x8000000d0a00720b */ /* 0x000fc80003f4e000 */
[----:B0-----:R-:W-:Y:S01]  /*0810*/  LOP3.LUT R22, R9, 0x380, RZ, 0xc0, !PT ;  /* 0x0000038009167812 */ /* 0x001fe200078ec0ff */
[----:B------:R-:W-:Y:S01]  /*0820*/  FADD R10, R10, R13 ;  /* 0x0000000d0a0a7221 */ /* 0x000fe20000000000 */
[C---:B------:R-:W-:Y:S01]  /*0830*/  FSETP.GEU.AND P1, PT, R25.reuse, -R14, PT ;  /* 0x8000000e1900720b */ /* 0x040fe20003f2e000 */
[----:B------:R-:W-:Y:S01]  /*0840*/  FADD R25, R25, R14 ;  /* 0x0000000e19197221 */ /* 0x000fe20000000000 */
[C---:B------:R-:W-:Y:S01]  /*0850*/  FSETP.GEU.AND P0, PT, R11.reuse, -R15, PT ;  /* 0x8000000f0b00720b */ /* 0x040fe20003f0e000 */
[----:B------:R-:W-:Y:S01]  /*0860*/  FADD R15, R11, R15 ;  /* 0x0000000f0b0f7221 */ /* 0x000fe20000000000 */
[C---:B------:R-:W-:Y:S02]  /*0870*/  LOP3.LUT R9, R22.reuse, 0x20, RZ, 0xfc, !PT ;  /* 0x0000002016097812 */ /* 0x040fe400078efcff */
[C---:B------:R-:W-:Y:S02]  /*0880*/  LOP3.LUT R14, R22.reuse, R21, RZ, 0xfc, !PT ;  /* 0x00000015160e7212 */ /* 0x040fe400078efcff */
[----:B------:R-:W-:-:S02]  /*0890*/  LOP3.LUT R13, R22, 0x40, RZ, 0xfc, !PT ;  /* 0x00000040160d7812 */ /* 0x000fc400078efcff */
[C---:B------:R-:W-:Y:S02]  /*08a0*/  LEA.HI R11, R22.reuse, UR4, RZ, 0x1f ;  /* 0x00000004160b7c11 */ /* 0x040fe4000f8ff8ff */
[----:B------:R-:W-:Y:S02]  /*08b0*/  LOP3.LUT R23, R22, 0x60, RZ, 0xfc, !PT ;  /* 0x0000006016177812 */ /* 0x000fe400078efcff */
[----:B------:R-:W-:Y:S01]  /*08c0*/  LEA.HI R9, R9, UR4, RZ, 0x1f ;  /* 0x0000000409097c11 */ /* 0x000fe2000f8ff8ff */
[----:B------:R-:W-:Y:S01]  /*08d0*/  IMAD R11, R14, 0x4, R11 ;  /* 0x000000040e0b7824 */ /* 0x000fe200078e020b */
[----:B------:R-:W-:Y:S02]  /*08e0*/  LEA.HI R13, R13, UR4, RZ, 0x1f ;  /* 0x000000040d0d7c11 */ /* 0x000fe4000f8ff8ff */
[----:B------:R-:W-:Y:S02]  /*08f0*/  FSEL R12, R12, RZ, P3 ;  /* 0x000000ff0c0c7208 */ /* 0x000fe40001800000 */
[----:B------:R-:W-:-:S02]  /*0900*/  LEA.HI R23, R23, UR4, RZ, 0x1f ;  /* 0x0000000417177c11 */ /* 0x000fc4000f8ff8ff */
[----:B------:R-:W-:Y:S02]  /*0910*/  FSEL R10, R10, RZ, P2 ;  /* 0x000000ff0a0a7208 */ /* 0x000fe40001000000 */
[C---:B---3--:R-:W-:Y:S01]  /*0920*/  FSETP.GEU.AND P3, PT, R27.reuse, -R16, PT ;  /* 0x800000101b00720b */ /* 0x048fe20003f6e000 */
[----:B------:R-:W-:Y:S01]  /*0930*/  FADD R16, R27, R16 ;  /* 0x000000101b107221 */ /* 0x000fe20000000000 */
[----:B------:R-:W-:Y:S02]  /*0940*/  LEA R9, R14, R9, 0x2 ;  /* 0x000000090e097211 */ /* 0x000fe400078e10ff */
[----:B------:R-:W-:Y:S02]  /*0950*/  FSEL R22, R25, RZ, P1 ;  /* 0x000000ff19167208 */ /* 0x000fe40000800000 */
[C---:B------:R-:W-:Y:S01]  /*0960*/  FSETP.GEU.AND P2, PT, R6.reuse, -R17, PT ;  /* 0x800000110600720b */ /* 0x040fe20003f4e000 */
[----:B------:R-:W-:Y:S01]  /*0970*/  FADD R6, R6, R17 ;  /* 0x0000001106067221 */ /* 0x000fe20000000000 */
[----:B------:R-:W-:-:S02]  /*0980*/  FSEL R15, R15, RZ, P0 ;  /* 0x000000ff0f0f7208 */ /* 0x000fc40000000000 */
[C---:B------:R-:W-:Y:S01]  /*0990*/  FSETP.GEU.AND P1, PT, R7.reuse, -R18, PT ;  /* 0x800000120700720b */ /* 0x040fe20003f2e000 */
[----:B------:R-:W-:Y:S01]  /*09a0*/  FADD R7, R7, R18 ;  /* 0x0000001207077221 */ /* 0x000fe20000000000 */
[----:B------:R-:W-:Y:S01]  /*09b0*/  FSETP.GEU.AND P0, PT, R28, -R19, PT ;  /* 0x800000131c00720b */ /* 0x000fe20003f0e000 */
[----:B------:R-:W-:Y:S02]  /*09c0*/  IMAD R13, R14, 0x4, R13 ;  /* 0x000000040e0d7824 */ /* 0x000fe400078e020d */
[----:B------:R-:W-:Y:S01]  /*09d0*/  FADD R19, R28, R19 ;  /* 0x000000131c137221 */ /* 0x000fe20000000000 */
[----:B------:R-:W-:Y:S01]  /*09e0*/  IMAD R14, R14, 0x4, R23 ;  /* 0x000000040e0e7824 */ /* 0x000fe200078e0217 */
[----:B------:R0:W-:Y:S01]  /*09f0*/  STS [R11], R12 ;  /* 0x0000000c0b007388 */ /* 0x0001e20000000800 */
[----:B------:R-:W-:-:S03]  /*0a00*/  FSEL R16, R16, RZ, P3 ;  /* 0x000000ff10107208 */ /* 0x000fc60001800000 */
[----:B------:R1:W-:Y:S01]  /*0a10*/  STS [R9+0x80], R10 ;  /* 0x0000800a09007388 */ /* 0x0003e20000000800 */
[----:B------:R-:W-:-:S03]  /*0a20*/  FSEL R19, R19, RZ, P0 ;  /* 0x000000ff13137208 */ /* 0x000fc60000000000 */
[----:B------:R-:W-:Y:S01]  /*0a30*/  STS [R13+0x100], R22 ;  /* 0x000100160d007388 */ /* 0x000fe20000000800 */
[----:B0-----:R-:W-:Y:S02]  /*0a40*/  FSEL R12, R7, RZ, P1 ;  /* 0x000000ff070c7208 */ /* 0x001fe40000800000 */
[----:B-1----:R-:W-:Y:S01]  /*0a50*/  FSEL R10, R6, RZ, P2 ;  /* 0x000000ff060a7208 */ /* 0x002fe20001000000 */
[----:B------:R0:W-:Y:S04]  /*0a60*/  STS [R14+0x180], R15 ;  /* 0x0001800f0e007388 */ /* 0x0001e80000000800 */
[----:B------:R1:W-:Y:S04]  /*0a70*/  STS [R11+0x40], R16 ;  /* 0x000040100b007388 */ /* 0x0003e80000000800 */
[----:B------:R2:W-:Y:S04]  /*0a80*/  STS [R9+0xc0], R10 ;  /* 0x0000c00a09007388 */ /* 0x0005e80000000800 */
[----:B------:R-:W-:Y:S04]  /*0a90*/  STS [R13+0x140], R12 ;  /* 0x0001400c0d007388 */ /* 0x000fe80000000800 */
[----:B------:R-:W-:Y:S01]  /*0aa0*/  STS [R14+0x1c0], R19 ;  /* 0x0001c0130e007388 */ /* 0x000fe20000000800 */
[----:B------:R-:W-:-:S05]  /*0ab0*/  IMAD.SHL.U32 R5, R5, 0x2, RZ ;  /* 0x0000000205057824 */ /* 0x000fca00078e00ff */
[----:B------:R-:W-:-:S04]  /*0ac0*/  LOP3.LUT R5, R5, 0xf0, RZ, 0xc0, !PT ;  /* 0x000000f005057812 */ /* 0x000fc800078ec0ff */
[----:B------:R-:W-:-:S05]  /*0ad0*/  IADD3 R5, R5, UR4, RZ ;  /* 0x0000000405057c10 */ /* 0x000fca000fffe0ff */
[----:B------:R-:W-:Y:S01]  /*0ae0*/  IMAD R5, R8, 0x4, R5 ;  /* 0x0000000408057824 */ /* 0x000fe200078e0205 */
[----:B------:R-:W-:Y:S01]  /*0af0*/  BAR.SYNC.DEFER_BLOCKING 0x0 ;  /* 0x0000000000007b1d */ /* 0x000fe20000010000 */
[----:B0-----:R-:W-:-:S04]  /*0b00*/  SHF.R.S32.HI R15, RZ, 0x1a, R2 ;  /* 0x0000001aff0f7819 */ /* 0x001fc80000011402 */
[----:B------:R-:W-:-:S03]  /*0b10*/  SGXT R15, R15, 0x1 ;  /* 0x000000010f0f781a */ /* 0x000fc60000000200 */
[----:B------:R-:W0:Y:S01]  /*0b20*/  LDC.64 R2, c[0x0][0x240] ;  /* 0x00009000ff027b82 */ /* 0x000e220000000a00 */
[----:B------:R-:W-:Y:S01]  /*0b30*/  LEA.HI R15, R15, R20, RZ, 0x8 ;  /* 0x000000140f0f7211 */ /* 0x000fe200078f40ff */
[----:B------:R-:W3:Y:S04]  /*0b40*/  LDS.128 R4, [R5] ;  /* 0x0000000005047984 */ /* 0x000ee80000000c00 */
[C---:B-1----:R-:W-:Y:S01]  /*0b50*/  IMAD.SHL.U32 R11, R15.reuse, 0x100, RZ ;  /* 0x000001000f0b7824 */ /* 0x042fe200078e00ff */
[----:B--2---:R-:W-:Y:S02]  /*0b60*/  LOP3.LUT R10, R8, 0x200, RZ, 0xfc, !PT ;  /* 0x00000200080a7812 */ /* 0x004fe400078efcff */
[----:B------:R-:W-:Y:S02]  /*0b70*/  LOP3.LUT R15, R15, 0xffffff00, RZ, 0xc0, !PT ;  /* 0xffffff000f0f7812 */ /* 0x000fe400078ec0ff */
[----:B------:R-:W-:-:S02]  /*0b80*/  LOP3.LUT R11, R11, 0xffff0000, RZ, 0xc0, !PT ;  /* 0xffff00000b0b7812 */ /* 0x000fc400078ec0ff */
[----:B------:R-:W-:Y:S02]  /*0b90*/  LOP3.LUT R9, R0, R21, RZ, 0xfc, !PT ;  /* 0x0000001500097212 */ /* 0x000fe400078efcff */
[----:B------:R-:W-:Y:S02]  /*0ba0*/  LOP3.LUT R0, R0, 0x10, R21, 0xfe, !PT ;  /* 0x0000001000007812 */ /* 0x000fe400078efe15 */
[----:B------:R-:W-:Y:S02]  /*0bb0*/  SHF.R.U32.HI R10, RZ, 0x1, R10 ;  /* 0x00000001ff0a7819 */ /* 0x000fe4000001160a */
[----:B------:R-:W-:Y:S02]  /*0bc0*/  IADD3 R15, R11, R20, -R15 ;  /* 0x000000140b0f7210 */ /* 0x000fe40007ffe80f */
[C---:B------:R-:W-:Y:S02]  /*0bd0*/  ISETP.GE.AND P0, PT, R9.reuse, 0x100, PT ;  /* 0x000001000900780c */ /* 0x040fe40003f06270 */
[----:B------:R-:W-:Y:S01]  /*0be0*/  ISETP.GE.AND P1, PT, R0, 0x100, PT ;  /* 0x000001000000780c */ /* 0x000fe20003f26270 */
[----:B------:R-:W-:Y:S01]  /*0bf0*/  IMAD R11, R9, 0x100, R15 ;  /* 0x00000100090b7824 */ /* 0x000fe200078e020f */
[----:B------:R-:W-:-:S04]  /*0c00*/  LOP3.LUT R10, R10, 0x1f0, RZ, 0xc0, !PT ;  /* 0x000001f00a0a7812 */ /* 0x000fc800078ec0ff */
[----:B------:R-:W-:Y:S01]  /*0c10*/  IADD3 R9, R10, UR4, RZ ;  /* 0x000000040a097c10 */ /* 0x000fe2000fffe0ff */
[----:B0-----:R-:W-:-:S04]  /*0c20*/  IMAD.WIDE R10, R11, 0x4, R2 ;  /* 0x000000040b0a7825 */ /* 0x001fc800078e0202 */
[----:B------:R-:W-:Y:S01]  /*0c30*/  IMAD R9, R8, 0x4, R9 ;  /* 0x0000000408097824 */ /* 0x000fe200078e0209 */
[----:B---3--:R0:W-:Y:S02]  /*0c40*/  @!P0 STG.E.128 desc[UR6][R10.64], R4 ;  /* 0x000000040a008986 */ /* 0x0081e4000c101d06 */
[----:B0-----:R-:W-:Y:S05]  /*0c50*/  @P1 EXIT ;  /* 0x000000000000194d */ /* 0x001fea0003800000 */
[----:B0-----:R-:W0:Y:S01]  /*0c60*/  LDS.128 R8, [R9+0x800] ;  /* 0x0008000009087984 */ /* 0x001e220000000c00 */
[----:B------:R-:W-:-:S04]  /*0c70*/  IMAD R15, R0, 0x100, R15 ;  /* 0x00000100000f7824 */ /* 0x000fc800078e020f */
[----:B------:R-:W-:-:S05]  /*0c80*/  IMAD.WIDE R2, R15, 0x4, R2 ;  /* 0x000000040f027825 */ /* 0x000fca00078e0202 */
[----:B0-----:R-:W-:Y:S01]  /*0c90*/  STG.E.128 desc[UR6][R2.64], R8 ;  /* 0x0000000802007986 */ /* 0x001fe2000c101d06 */
[----:B------:R-:W-:Y:S05]  /*0ca0*/  EXIT ;  /* 0x000000000000794d */ /* 0x000fea0003800000 */
.L_x_0:
[----:B------:R-:W-:-:S00]  /*0cb0*/  BRA `(.L_x_0) ;  /* 0xfffffffc00fc7947 */ /* 0x000fc0000383ffff */
[----:B------:R-:W-:-:S00]  /*0cc0*/  NOP ;  /* 0x0000000000007918 */ /* 0x000fc00000000000 */
        /* <DEDUP_REMOVED lines=11> */
.L_x_1:


//--------------------- .nv.global.init           --------------------------
	.section	.nv.global.init,"aw",@progbits
.nv.global.init:
	.type		_$_str,@object
	.size		_$_str,(_$_str_$_2 - _$_str)
_$_str:
        /*0000*/ 	.byte	0x5f, 0x5f, 0x43, 0x55, 0x44, 0x41, 0x5f, 0x46, 0x54, 0x5a, 0x00
	.type		_$_str_$_2,@object
	.size		_$_str_$_2,(.L_1 - _$_str_$_2)
_$_str_$_2:
        /*000b*/ 	.byte	0x5f, 0x5f, 0x43, 0x55, 0x44, 0x41, 0x5f, 0x50, 0x52, 0x45, 0x43, 0x5f, 0x53, 0x51, 0x52, 0x54
        /*001b*/ 	.byte	0x00
.L_1:


//--------------------- .nv.shared.triton_poi_fused__native_batch_norm_legit_no_training_add_relu_13 --------------------------
	.section	.nv.shared.triton_poi_fused__native_batch_norm_legit_no_training_add_relu_13,"aw",@nobits
	.sectionflags	@""
	.align	16
	.zero		1024


//--------------------- .nv.constant0.triton_poi_fused__native_batch_norm_legit_no_training_add_relu_13 --------------------------
	.section	.nv.constant0.triton_poi_fused__native_batch_norm_legit_no_training_add_relu_13,"a",@progbits
	.sectionflags	@""
	.align	4
.nv.constant0.triton_poi_fused__native_batch_norm_legit_no_training_add_relu_13:
	.zero		592
